	.headerflags	@"EF_CUDA_TEXMODE_UNIFIED EF_CUDA_64BIT_ADDRESS EF_CUDA_ACCELERATORS EF_CUDA_SM90 EF_CUDA_VIRTUAL_SM(EF_CUDA_SM90)"
	.elftype	@"ET_EXEC"


//--------------------- .nv.info                  --------------------------
	.section	.nv.info,"",@"SHT_CUDA_INFO"
	.align	4


	//----- nvinfo : EIATTR_REGCOUNT
	.align		4
        /*0000*/ 	.byte	0x04, 0x2f
        /*0002*/ 	.short	(.L_2 - .L_1)
	.align		4
.L_1:
        /*0004*/ 	.word	index@(triton_poi_fused_native_layer_norm_native_layer_norm_backward_0)
        /*0008*/ 	.word	0x0000001c


	//----- nvinfo : EIATTR_MIN_STACK_SIZE
	.align		4
.L_2:
        /*000c*/ 	.byte	0x04, 0x12
        /*000e*/ 	.short	(.L_4 - .L_3)
	.align		4
.L_3:
        /*0010*/ 	.word	index@(triton_poi_fused_native_layer_norm_native_layer_norm_backward_0)
        /*0014*/ 	.word	0x00000000


	//----- nvinfo : EIATTR_FRAME_SIZE
	.align		4
.L_4:
        /*0018*/ 	.byte	0x04, 0x11
        /*001a*/ 	.short	(.L_6 - .L_5)
	.align		4
.L_5:
        /*001c*/ 	.word	index@(triton_poi_fused_native_layer_norm_native_layer_norm_backward_0)
        /*0020*/ 	.word	0x00000000


	//----- nvinfo : EIATTR_MIN_STACK_SIZE
	.align		4
.L_6:
        /*0024*/ 	.byte	0x04, 0x12
        /*0026*/ 	.short	(.L_8 - .L_7)
	.align		4
.L_7:
        /*0028*/ 	.word	index@(triton_poi_fused_native_layer_norm_native_layer_norm_backward_0)
        /*002c*/ 	.word	0x00000000
.L_8:


//--------------------- .nv.info.triton_poi_fused_native_layer_norm_native_layer_norm_backward_0 --------------------------
	.section	.nv.info.triton_poi_fused_native_layer_norm_native_layer_norm_backward_0,"",@"SHT_CUDA_INFO"
	.sectionflags	@""
	.align	4


	//----- nvinfo : EIATTR_CUDA_API_VERSION
	.align		4
        /*0000*/ 	.byte	0x04, 0x37
        /*0002*/ 	.short	(.L_10 - .L_9)
.L_9:
        /*0004*/ 	.word	0x0000007c


	//----- nvinfo : EIATTR_KPARAM_INFO
	.align		4
.L_10:
        /*0008*/ 	.byte	0x04, 0x17
        /*000a*/ 	.short	(.L_12 - .L_11)
.L_11:
        /*000c*/ 	.word	0x00000000
        /*0010*/ 	.short	0x0005
        /*0012*/ 	.short	0x0028
        /*0014*/ 	.byte	0x00, 0xf0, 0x11, 0x00


	//----- nvinfo : EIATTR_KPARAM_INFO
	.align		4
.L_12:
        /*0018*/ 	.byte	0x04, 0x17
        /*001a*/ 	.short	(.L_14 - .L_13)
.L_13:
        /*001c*/ 	.word	0x00000000
        /*0020*/ 	.short	0x0004
        /*0022*/ 	.short	0x0020
        /*0024*/ 	.byte	0x00, 0xf4, 0x21, 0x00


	//----- nvinfo : EIATTR_KPARAM_INFO
	.align		4
.L_14:
        /*0028*/ 	.byte	0x04, 0x17
        /*002a*/ 	.short	(.L_16 - .L_15)
.L_15:
        /*002c*/ 	.word	0x00000000
        /*0030*/ 	.short	0x0003
        /*0032*/ 	.short	0x0018
        /*0034*/ 	.byte	0x00, 0xf4, 0x21, 0x00


	//----- nvinfo : EIATTR_KPARAM_INFO
	.align		4
.L_16:
        /*0038*/ 	.byte	0x04, 0x17
        /*003a*/ 	.short	(.L_18 - .L_17)
.L_17:
        /*003c*/ 	.word	0x00000000
        /*0040*/ 	.short	0x0002
        /*0042*/ 	.short	0x0010
        /*0044*/ 	.byte	0x00, 0xf4, 0x21, 0x00


	//----- nvinfo : EIATTR_KPARAM_INFO
	.align		4
.L_18:
        /*0048*/ 	.byte	0x04, 0x17
        /*004a*/ 	.short	(.L_20 - .L_19)
.L_19:
        /*004c*/ 	.word	0x00000000
        /*0050*/ 	.short	0x0001
        /*0052*/ 	.short	0x0008
        /*0054*/ 	.byte	0x00, 0xf4, 0x21, 0x00


	//----- nvinfo : EIATTR_KPARAM_INFO
	.align		4
.L_20:
        /*0058*/ 	.byte	0x04, 0x17
        /*005a*/ 	.short	(.L_22 - .L_21)
.L_21:
        /*005c*/ 	.word	0x00000000
        /*0060*/ 	.short	0x0000
        /*0062*/ 	.short	0x0000
        /*0064*/ 	.byte	0x00, 0xf4, 0x21, 0x00


	//----- nvinfo : EIATTR_SPARSE_MMA_MASK
	.align		4
.L_22:
        /*0068*/ 	.byte	0x03, 0x50
        /*006a*/ 	.short	0x0000


	//----- nvinfo : EIATTR_MAXREG_COUNT
	.align		4
        /*006c*/ 	.byte	0x03, 0x1b
        /*006e*/ 	.short	0x00ff


	//----- nvinfo : EIATTR_EXIT_INSTR_OFFSETS
	.align		4
        /*0070*/ 	.byte	0x04, 0x1c
        /*0072*/ 	.short	(.L_24 - .L_23)


	//   ....[0]....
.L_23:
        /*0074*/ 	.word	0x000004c0


	//   ....[1]....
        /*0078*/ 	.word	0x00000550


	//----- nvinfo : EIATTR_REQNTID
	.align		4
.L_24:
        /*007c*/ 	.byte	0x04, 0x10
        /*007e*/ 	.short	(.L_26 - .L_25)
.L_25:
        /*0080*/ 	.word	0x00000020
        /*0084*/ 	.word	0x00000001
        /*0088*/ 	.word	0x00000001


	//----- nvinfo : EIATTR_CBANK_PARAM_SIZE
	.align		4
.L_26:
        /*008c*/ 	.byte	0x03, 0x19
        /*008e*/ 	.short	0x002c


	//----- nvinfo : EIATTR_PARAM_CBANK
	.align		4
        /*0090*/ 	.byte	0x04, 0x0a
        /*0092*/ 	.short	(.L_28 - .L_27)
	.align		4
.L_27:
        /*0094*/ 	.word	index@(.nv.constant0.triton_poi_fused_native_layer_norm_native_layer_norm_backward_0)
        /*0098*/ 	.short	0x0210
        /*009a*/ 	.short	0x002c


	//----- nvinfo : EIATTR_SW_WAR
	.align		4
.L_28:
        /*009c*/ 	.byte	0x04, 0x36
        /*009e*/ 	.short	(.L_30 - .L_29)
.L_29:
        /*00a0*/ 	.word	0x00000008
.L_30:


//--------------------- .nv.callgraph             --------------------------
	.section	.nv.callgraph,"",@"SHT_CUDA_CALLGRAPH"
	.align	4
	.sectionentsize	8
	.align		4
        /*0000*/ 	.word	0x00000000
	.align		4
        /*0004*/ 	.word	0xffffffff
	.align		4
        /*0008*/ 	.word	0x00000000
	.align		4
        /*000c*/ 	.word	0xfffffffe
	.align		4
        /*0010*/ 	.word	0x00000000
	.align		4
        /*0014*/ 	.word	0xfffffffd
	.align		4
        /*0018*/ 	.word	0x00000000
	.align		4
        /*001c*/ 	.word	0xfffffffc


//--------------------- .nv.constant4             --------------------------
	.section	.nv.constant4,"a",@progbits
	.align	8
	.align		8
.nv.constant4:
        /*0000*/ 	.dword	_$_str


//--------------------- .text.triton_poi_fused_native_layer_norm_native_layer_norm_backward_0 --------------------------
	.section	.text.triton_poi_fused_native_layer_norm_native_layer_norm_backward_0,"ax",@progbits
	.align	128
        .global         triton_poi_fused_native_layer_norm_native_layer_norm_backward_0
        .type           triton_poi_fused_native_layer_norm_native_layer_norm_backward_0,@function
        .size           triton_poi_fused_native_layer_norm_native_layer_norm_backward_0,(.L_x_1 - triton_poi_fused_native_layer_norm_native_layer_norm_backward_0)
        .other          triton_poi_fused_native_layer_norm_native_layer_norm_backward_0,@"STO_CUDA_ENTRY STV_DEFAULT"
triton_poi_fused_native_layer_norm_native_layer_norm_backward_0:
.text.triton_poi_fused_native_layer_norm_native_layer_norm_backward_0:
[----:B------:R-:W0:Y:S02]  /*0000*/  LDC R1, c[0x0][0x28] ;  /* 0x00000a00ff017b82 */ /* 0x000e240000000800 */
[----:B------:R-:W1:Y:S01]  /*0010*/  S2R R0, SR_TID.X ;  /* 0x0000000000007919 */ /* 0x000e620000002100 */
[----:B------:R-:W2:Y:S01]  /*0020*/  LDC.64 R10, c[0x0][0x210] ;  /* 0x00008400ff0a7b82 */ /* 0x000ea20000000a00 */
[----:B------:R-:W-:Y:S02]  /*0030*/  CS2R R12, SRZ ;  /* 0x00000000000c7805 */ /* 0x000fe4000001ff00 */
[----:B------:R-:W-:Y:S01]  /*0040*/  CS2R R16, SRZ ;  /* 0x0000000000107805 */ /* 0x000fe2000001ff00 */
[----:B------:R-:W3:Y:S01]  /*0050*/  S2R R3, SR_CTAID.X ;  /* 0x0000000000037919 */ /* 0x000ee20000002500 */
[----:B------:R-:W-:Y:S01]  /*0060*/  CS2R R18, SRZ ;  /* 0x0000000000127805 */ /* 0x000fe2000001ff00 */
[----:B------:R-:W-:Y:S02]  /*0070*/  ULDC.64 UR4, c[0x0][0x208] ;  /* 0x0000820000047ab9 */ /* 0x000fe40000000a00 */
[----:B------:R-:W4:Y:S01]  /*0080*/  LDC.64 R4, c[0x0][0x218] ;  /* 0x00008600ff047b82 */ /* 0x000f220000000a00 */
[----:B-1----:R-:W-:Y:S01]  /*0090*/  SHF.L.U32 R0, R0, 0x1, RZ ;  /* 0x0000000100007819 */ /* 0x002fe200000006ff */
[----:B----4-:R-:W4:Y:S03]  /*00a0*/  LDG.E R14, desc[UR4][R4.64] ;  /* 0x00000004040e7981 */ /* 0x010f26000c1e1900 */
[----:B------:R-:W-:-:S02]  /*00b0*/  LOP3.LUT R0, R0, 0x3e, RZ, 0xc0, !PT ;  /* 0x0000003e00007812 */ /* 0x000fc400078ec0ff */
[----:B------:R-:W-:Y:S01]  /*00c0*/  CS2R R22, SRZ ;  /* 0x0000000000167805 */ /* 0x000fe2000001ff00 */
[----:B------:R-:W5:Y:S01]  /*00d0*/  LDG.E R20, desc[UR4][R4.64+0x8] ;  /* 0x0000080404147981 */ /* 0x000f62000c1e1900 */
[----:B---3--:R-:W-:-:S03]  /*00e0*/  LEA R0, R3, R0, 0x6 ;  /* 0x0000000003007211 */ /* 0x008fc600078e30ff */
[----:B------:R-:W3:Y:S01]  /*00f0*/  LDG.E R21, desc[UR4][R4.64+0xc] ;  /* 0x00000c0404157981 */ /* 0x000ee2000c1e1900 */
[----:B------:R-:W-:Y:S02]  /*0100*/  SHF.R.S32.HI R3, RZ, 0x1f, R0 ;  /* 0x0000001fff037819 */ /* 0x000fe40000011400 */
[----:B------:R-:W-:Y:S02]  /*0110*/  ISETP.GE.AND P0, PT, R0, 0x40, PT ;  /* 0x000000400000780c */ /* 0x000fe40003f06270 */
[----:B------:R-:W-:-:S04]  /*0120*/  LEA.HI R3, R3, R0, RZ, 0x4 ;  /* 0x0000000003037211 */ /* 0x000fc800078f20ff */
[C---:B------:R-:W-:Y:S02]  /*0130*/  SHF.L.U32 R2, R3.reuse, 0x2, RZ ;  /* 0x0000000203027819 */ /* 0x040fe400000006ff */
[----:B------:R-:W-:Y:S02]  /*0140*/  LOP3.LUT R3, R3, 0xfffffff0, RZ, 0xc0, !PT ;  /* 0xfffffff003037812 */ /* 0x000fe400078ec0ff */
[----:B------:R-:W-:-:S04]  /*0150*/  LOP3.LUT R2, R2, 0xffffffc0, RZ, 0xc0, !PT ;  /* 0xffffffc002027812 */ /* 0x000fc800078ec0ff */
[----:B------:R-:W-:-:S04]  /*0160*/  IADD3 R3, R2, R0, -R3 ;  /* 0x0000000002037210 */ /* 0x000fc80007ffe803 */
[----:B------:R-:W-:Y:S02]  /*0170*/  IADD3 R7, R3, 0x10, RZ ;  /* 0x0000001003077810 */ /* 0x000fe40007ffe0ff */
[----:B------:R-:W-:Y:S02]  /*0180*/  IADD3 R9, R3, 0x20, RZ ;  /* 0x0000002003097810 */ /* 0x000fe40007ffe0ff */
[----:B------:R-:W-:Y:S01]  /*0190*/  IADD3 R15, R3, 0x30, RZ ;  /* 0x00000030030f7810 */ /* 0x000fe20007ffe0ff */
[----:B--2---:R-:W-:-:S04]  /*01a0*/  IMAD.WIDE R2, R3, 0x4, R10 ;  /* 0x0000000403027825 */ /* 0x004fc800078e020a */
[--C-:B------:R-:W-:Y:S01]  /*01b0*/  IMAD.WIDE R6, R7, 0x4, R10.reuse ;  /* 0x0000000407067825 */ /* 0x100fe200078e020a */
[----:B------:R-:W4:Y:S03]  /*01c0*/  @!P0 LDG.E.64 R12, desc[UR4][R2.64] ;  /* 0x00000004020c8981 */ /* 0x000f26000c1e1b00 */
[--C-:B------:R-:W-:Y:S01]  /*01d0*/  IMAD.WIDE R8, R9, 0x4, R10.reuse ;  /* 0x0000000409087825 */ /* 0x100fe200078e020a */
[----:B------:R1:W2:Y:S03]  /*01e0*/  @!P0 LDG.E.64 R16, desc[UR4][R6.64] ;  /* 0x0000000406108981 */ /* 0x0002a6000c1e1b00 */
[----:B------:R-:W-:Y:S01]  /*01f0*/  IMAD.WIDE R10, R15, 0x4, R10 ;  /* 0x000000040f0a7825 */ /* 0x000fe200078e020a */
[----:B------:R-:W5:Y:S04]  /*0200*/  @!P0 LDG.E.64 R18, desc[UR4][R8.64] ;  /* 0x0000000408128981 */ /* 0x000f68000c1e1b00 */
[----:B------:R1:W2:Y:S02]  /*0210*/  LDG.E R15, desc[UR4][R4.64+0x4] ;  /* 0x00000404040f7981 */ /* 0x0002a4000c1e1900 */
[----:B-1----:R-:W1:Y:S02]  /*0220*/  LDC.64 R6, c[0x0][0x228] ;  /* 0x00008a00ff067b82 */ /* 0x002e640000000a00 */
[----:B------:R-:W3:Y:S06]  /*0230*/  @!P0 LDG.E.64 R22, desc[UR4][R10.64] ;  /* 0x000000040a168981 */ /* 0x000eec000c1e1b00 */
[----:B------:R-:W1:Y:S02]  /*0240*/  LDC.64 R4, c[0x0][0x220] ;  /* 0x00008800ff047b82 */ /* 0x000e640000000a00 */
[----:B-1----:R-:W-:-:S04]  /*0250*/  IMAD.WIDE R6, R0, 0x4, R6 ;  /* 0x0000000400067825 */ /* 0x002fc800078e0206 */
[----:B------:R-:W-:-:S04]  /*0260*/  IMAD.WIDE R4, R0, 0x4, R4 ;  /* 0x0000000400047825 */ /* 0x000fc800078e0204 */
[C---:B----4-:R-:W-:Y:S01]  /*0270*/  FADD R25, R14.reuse, R12 ;  /* 0x0000000c0e197221 */ /* 0x050fe20000000000 */
[----:B------:R-:W-:Y:S01]  /*0280*/  FADD R14, R14, R13 ;  /* 0x0000000d0e0e7221 */ /* 0x000fe20000000000 */
[C---:B-----5:R-:W-:Y:S01]  /*0290*/  FADD R9, R20.reuse, R18 ;  /* 0x0000001214097221 */ /* 0x060fe20000000000 */
[C---:B--2---:R-:W-:Y:S01]  /*02a0*/  FADD R17, R15.reuse, R17 ;  /* 0x000000110f117221 */ /* 0x044fe20000000000 */
[----:B------:R-:W-:Y:S01]  /*02b0*/  FADD R16, R15, R16 ;  /* 0x000000100f107221 */ /* 0x000fe20000000000 */
[----:B------:R-:W-:Y:S02]  /*02c0*/  FADD R20, R20, R19 ;  /* 0x0000001314147221 */ /* 0x000fe40000000000 */
[----:B------:R-:W-:Y:S01]  /*02d0*/  FADD R3, R14, R17 ;  /* 0x000000110e037221 */ /* 0x000fe20000000000 */
[----:B------:R-:W-:Y:S01]  /*02e0*/  FADD R2, R25, R16 ;  /* 0x0000001019027221 */ /* 0x000fe20000000000 */
[----:B---3--:R-:W-:Y:S02]  /*02f0*/  FADD R8, R21, R23 ;  /* 0x0000001715087221 */ /* 0x008fe40000000000 */
[----:B------:R-:W-:Y:S01]  /*0300*/  FADD R3, R3, R20 ;  /* 0x0000001403037221 */ /* 0x000fe20000000000 */
[----:B------:R-:W-:Y:S01]  /*0310*/  FADD R13, R21, R22 ;  /* 0x00000016150d7221 */ /* 0x000fe20000000000 */
[----:B------:R-:W-:-:S02]  /*0320*/  FADD R2, R2, R9 ;  /* 0x0000000902027221 */ /* 0x000fc40000000000 */
[----:B------:R-:W-:Y:S02]  /*0330*/  FADD R3, R3, R8 ;  /* 0x0000000803037221 */ /* 0x000fe40000000000 */
[----:B------:R-:W-:Y:S02]  /*0340*/  FADD R2, R2, R13 ;  /* 0x0000000d02027221 */ /* 0x000fe40000000000 */
[----:B------:R-:W-:Y:S02]  /*0350*/  FMUL R3, R3, 0.25 ;  /* 0x3e80000003037820 */ /* 0x000fe40000400000 */
[----:B------:R-:W-:Y:S02]  /*0360*/  FMUL R2, R2, 0.25 ;  /* 0x3e80000002027820 */ /* 0x000fe40000400000 */
[--C-:B------:R-:W-:Y:S01]  /*0370*/  FADD R17, R17, -R3.reuse ;  /* 0x8000000311117221 */ /* 0x100fe20000000000 */
[----:B------:R-:W-:Y:S01]  /*0380*/  FADD R14, R14, -R3 ;  /* 0x800000030e0e7221 */ /* 0x000fe20000000000 */
[----:B------:R-:W-:-:S02]  /*0390*/  FADD R16, R16, -R2 ;  /* 0x8000000210107221 */ /* 0x000fc40000000000 */
[----:B------:R-:W-:Y:S01]  /*03a0*/  FMUL R17, R17, R17 ;  /* 0x0000001111117220 */ /* 0x000fe20000400000 */
[--C-:B------:R-:W-:Y:S01]  /*03b0*/  FADD R25, R25, -R2.reuse ;  /* 0x8000000219197221 */ /* 0x100fe20000000000 */
[----:B------:R-:W-:Y:S01]  /*03c0*/  FMUL R16, R16, R16 ;  /* 0x0000001010107220 */ /* 0x000fe20000400000 */
[----:B------:R-:W-:Y:S01]  /*03d0*/  FADD R20, R20, -R3 ;  /* 0x8000000314147221 */ /* 0x000fe20000000000 */
[----:B------:R-:W-:Y:S01]  /*03e0*/  FFMA R17, R14, R14, R17 ;  /* 0x0000000e0e117223 */ /* 0x000fe20000000011 */
[----:B------:R-:W-:Y:S01]  /*03f0*/  FADD R9, R9, -R2 ;  /* 0x8000000209097221 */ /* 0x000fe20000000000 */
[----:B------:R-:W-:Y:S01]  /*0400*/  FADD R8, R8, -R3 ;  /* 0x8000000308087221 */ /* 0x000fe20000000000 */
[----:B------:R-:W-:Y:S01]  /*0410*/  FFMA R16, R25, R25, R16 ;  /* 0x0000001919107223 */ /* 0x000fe20000000010 */
[----:B------:R-:W-:-:S03]  /*0420*/  FFMA R17, R20, R20, R17 ;  /* 0x0000001414117223 */ /* 0x000fc60000000011 */
[----:B------:R-:W-:Y:S01]  /*0430*/  FFMA R16, R9, R9, R16 ;  /* 0x0000000909107223 */ /* 0x000fe20000000010 */
[----:B------:R-:W-:Y:S02]  /*0440*/  FFMA R17, R8, R8, R17 ;  /* 0x0000000808117223 */ /* 0x000fe40000000011 */
[----:B------:R-:W1:Y:S01]  /*0450*/  LDC.64 R8, c[0x0][0x230] ;  /* 0x00008c00ff087b82 */ /* 0x000e620000000a00 */
[----:B------:R-:W-:-:S04]  /*0460*/  FADD R13, R13, -R2 ;  /* 0x800000020d0d7221 */ /* 0x000fc80000000000 */
[----:B------:R-:W-:Y:S01]  /*0470*/  FFMA R16, R13, R13, R16 ;  /* 0x0000000d0d107223 */ /* 0x000fe20000000010 */
[----:B------:R-:W-:-:S03]  /*0480*/  FMUL R17, R17, 0.25 ;  /* 0x3e80000011117820 */ /* 0x000fc60000400000 */
[----:B------:R-:W-:Y:S01]  /*0490*/  FMUL R16, R16, 0.25 ;  /* 0x3e80000010107820 */ /* 0x000fe20000400000 */
[----:B------:R2:W-:Y:S04]  /*04a0*/  @!P0 STG.E.64 desc[UR4][R4.64], R2 ;  /* 0x0000000204008986 */ /* 0x0005e8000c101b04 */
[----:B------:R2:W-:Y:S01]  /*04b0*/  @!P0 STG.E.64 desc[UR4][R6.64], R16 ;  /* 0x0000001006008986 */ /* 0x0005e2000c101b04 */
[----:B------:R-:W-:Y:S05]  /*04c0*/  @P0 EXIT ;  /* 0x000000000000094d */ /* 0x000fea0003800000 */
[----:B--2---:R-:W-:Y:S01]  /*04d0*/  FADD R4, R16, 9.9999999747524270788e-07 ;  /* 0x358637bd10047421 */ /* 0x004fe20000000000 */
[----:B------:R-:W-:Y:S01]  /*04e0*/  FADD R5, R17, 9.9999999747524270788e-07 ;  /* 0x358637bd11057421 */ /* 0x000fe20000000000 */
[----:B-1----:R-:W-:-:S04]  /*04f0*/  IMAD.WIDE R2, R0, 0x4, R8 ;  /* 0x0000000400027825 */ /* 0x002fc800078e0208 */
[----:B------:R-:W0:Y:S08]  /*0500*/  MUFU.RSQ R4, R4 ;  /* 0x0000000400047308 */ /* 0x000e300000001400 */
[----:B------:R-:W1:Y:S01]  /*0510*/  MUFU.RSQ R5, R5 ;  /* 0x0000000500057308 */ /* 0x000e620000001400 */
[----:B0-----:R-:W-:Y:S01]  /*0520*/  FMUL R6, R4, 0.25 ;  /* 0x3e80000004067820 */ /* 0x001fe20000400000 */
[----:B-1----:R-:W-:-:S05]  /*0530*/  FMUL R7, R5, 0.25 ;  /* 0x3e80000005077820 */ /* 0x002fca0000400000 */
[----:B------:R-:W-:Y:S01]  /*0540*/  STG.E.64 desc[UR4][R2.64], R6 ;  /* 0x0000000602007986 */ /* 0x000fe2000c101b04 */
[----:B------:R-:W-:Y:S05]  /*0550*/  EXIT ;  /* 0x000000000000794d */ /* 0x000fea0003800000 */
.L_x_0:
[----:B------:R-:W-:-:S00]  /*0560*/  BRA `(.L_x_0) ;  /* 0xfffffffc00fc7947 */ /* 0x000fc0000383ffff */
[----:B------:R-:W-:-:S00]  /*0570*/  NOP ;  /* 0x0000000000007918 */ /* 0x000fc00000000000 */
        /* <DEDUP_REMOVED lines=8> */
.L_x_1:


//--------------------- .nv.global.init           --------------------------
	.section	.nv.global.init,"aw",@progbits
.nv.global.init:
	.type		_$_str,@object
	.size		_$_str,(.L_0 - _$_str)
_$_str:
        /*0000*/ 	.byte	0x5f, 0x5f, 0x43, 0x55, 0x44, 0x41, 0x5f, 0x46, 0x54, 0x5a, 0x00
.L_0:


//--------------------- .nv.constant0.triton_poi_fused_native_layer_norm_native_layer_norm_backward_0 --------------------------
	.section	.nv.constant0.triton_poi_fused_native_layer_norm_native_layer_norm_backward_0,"a",@progbits
	.sectionflags	@""
	.align	4
.nv.constant0.triton_poi_fused_native_layer_norm_native_layer_norm_backward_0:
	.zero		572
